//
// Generated by NVIDIA NVVM Compiler
//
// Compiler Build ID: CL-36424714
// Cuda compilation tools, release 13.0, V13.0.88
// Based on NVVM 20.0.0
//

.version 9.0
.target sm_100
.address_size 64

	// .globl	_Z11calc_momentiPiS_Pd

.visible .entry _Z11calc_momentiPiS_Pd(
	.param .u32 _Z11calc_momentiPiS_Pd_param_0,
	.param .u64 .ptr .align 1 _Z11calc_momentiPiS_Pd_param_1,
	.param .u64 .ptr .align 1 _Z11calc_momentiPiS_Pd_param_2,
	.param .u64 .ptr .align 1 _Z11calc_momentiPiS_Pd_param_3
)
{
	.reg .pred 	%p<4>;
	.reg .b32 	%r<90>;
	.reg .b64 	%rd<62>;
	.reg .b64 	%fd<73>;

	ld.param.u32 	%r4, [_Z11calc_momentiPiS_Pd_param_0];
	ld.param.u64 	%rd4, [_Z11calc_momentiPiS_Pd_param_1];
	ld.param.u64 	%rd5, [_Z11calc_momentiPiS_Pd_param_2];
	ld.param.u64 	%rd3, [_Z11calc_momentiPiS_Pd_param_3];
	cvta.to.global.u64 	%rd1, %rd5;
	cvta.to.global.u64 	%rd2, %rd4;
	mov.u32 	%r5, %ctaid.x;
	mov.u32 	%r6, %ntid.x;
	mov.u32 	%r7, %tid.x;
	mad.lo.s32 	%r1, %r5, %r6, %r7;
	mul.lo.s32 	%r8, %r4, %r4;
	setp.ge.s32 	%p1, %r1, %r8;
	@%p1 bra 	$L__BB0_6;
	cvta.to.global.u64 	%rd6, %rd3;
	div.s32 	%r2, %r1, %r4;
	mul.lo.s32 	%r9, %r2, %r4;
	sub.s32 	%r3, %r1, %r9;
	add.s32 	%r10, %r4, -2;
	add.s32 	%r11, %r10, %r2;
	add.s32 	%r12, %r10, %r3;
	rem.s32 	%r13, %r11, %r4;
	rem.s32 	%r14, %r12, %r4;
	mul.lo.s32 	%r15, %r13, %r4;
	add.s32 	%r16, %r15, %r14;
	mul.wide.s32 	%rd7, %r16, 4;
	add.s64 	%rd8, %rd2, %rd7;
	ld.global.u32 	%r17, [%rd8];
	cvt.rn.f64.s32 	%fd2, %r17;
	ld.global.f64 	%fd3, [%rd6];
	fma.rn.f64 	%fd4, %fd3, %fd2, 0d0000000000000000;
	add.s32 	%r18, %r12, 1;
	rem.s32 	%r19, %r18, %r4;
	add.s32 	%r20, %r15, %r19;
	mul.wide.s32 	%rd9, %r20, 4;
	add.s64 	%rd10, %rd2, %rd9;
	ld.global.u32 	%r21, [%rd10];
	cvt.rn.f64.s32 	%fd5, %r21;
	ld.global.f64 	%fd6, [%rd6+8];
	fma.rn.f64 	%fd7, %fd6, %fd5, %fd4;
	add.s32 	%r22, %r4, %r3;
	rem.s32 	%r23, %r22, %r4;
	add.s32 	%r24, %r15, %r23;
	mul.wide.s32 	%rd11, %r24, 4;
	add.s64 	%rd12, %rd2, %rd11;
	ld.global.u32 	%r25, [%rd12];
	cvt.rn.f64.s32 	%fd8, %r25;
	ld.global.f64 	%fd9, [%rd6+16];
	fma.rn.f64 	%fd10, %fd9, %fd8, %fd7;
	add.s32 	%r26, %r12, 3;
	rem.s32 	%r27, %r26, %r4;
	add.s32 	%r28, %r15, %r27;
	mul.wide.s32 	%rd13, %r28, 4;
	add.s64 	%rd14, %rd2, %rd13;
	ld.global.u32 	%r29, [%rd14];
	cvt.rn.f64.s32 	%fd11, %r29;
	ld.global.f64 	%fd12, [%rd6+24];
	fma.rn.f64 	%fd13, %fd12, %fd11, %fd10;
	add.s32 	%r30, %r12, 4;
	rem.s32 	%r31, %r30, %r4;
	add.s32 	%r32, %r15, %r31;
	mul.wide.s32 	%rd15, %r32, 4;
	add.s64 	%rd16, %rd2, %rd15;
	ld.global.u32 	%r33, [%rd16];
	cvt.rn.f64.s32 	%fd14, %r33;
	ld.global.f64 	%fd15, [%rd6+32];
	fma.rn.f64 	%fd16, %fd15, %fd14, %fd13;
	add.s32 	%r34, %r11, 1;
	rem.s32 	%r35, %r34, %r4;
	mul.lo.s32 	%r36, %r35, %r4;
	add.s32 	%r37, %r36, %r14;
	mul.wide.s32 	%rd17, %r37, 4;
	add.s64 	%rd18, %rd2, %rd17;
	ld.global.u32 	%r38, [%rd18];
	cvt.rn.f64.s32 	%fd17, %r38;
	ld.global.f64 	%fd18, [%rd6+40];
	fma.rn.f64 	%fd19, %fd18, %fd17, %fd16;
	add.s32 	%r39, %r36, %r19;
	mul.wide.s32 	%rd19, %r39, 4;
	add.s64 	%rd20, %rd2, %rd19;
	ld.global.u32 	%r40, [%rd20];
	cvt.rn.f64.s32 	%fd20, %r40;
	ld.global.f64 	%fd21, [%rd6+48];
	fma.rn.f64 	%fd22, %fd21, %fd20, %fd19;
	add.s32 	%r41, %r36, %r23;
	mul.wide.s32 	%rd21, %r41, 4;
	add.s64 	%rd22, %rd2, %rd21;
	ld.global.u32 	%r42, [%rd22];
	cvt.rn.f64.s32 	%fd23, %r42;
	ld.global.f64 	%fd24, [%rd6+56];
	fma.rn.f64 	%fd25, %fd24, %fd23, %fd22;
	add.s32 	%r43, %r36, %r27;
	mul.wide.s32 	%rd23, %r43, 4;
	add.s64 	%rd24, %rd2, %rd23;
	ld.global.u32 	%r44, [%rd24];
	cvt.rn.f64.s32 	%fd26, %r44;
	ld.global.f64 	%fd27, [%rd6+64];
	fma.rn.f64 	%fd28, %fd27, %fd26, %fd25;
	add.s32 	%r45, %r36, %r31;
	mul.wide.s32 	%rd25, %r45, 4;
	add.s64 	%rd26, %rd2, %rd25;
	ld.global.u32 	%r46, [%rd26];
	cvt.rn.f64.s32 	%fd29, %r46;
	ld.global.f64 	%fd30, [%rd6+72];
	fma.rn.f64 	%fd31, %fd30, %fd29, %fd28;
	add.s32 	%r47, %r4, %r2;
	rem.s32 	%r48, %r47, %r4;
	mul.lo.s32 	%r49, %r48, %r4;
	add.s32 	%r50, %r49, %r14;
	mul.wide.s32 	%rd27, %r50, 4;
	add.s64 	%rd28, %rd2, %rd27;
	ld.global.u32 	%r51, [%rd28];
	cvt.rn.f64.s32 	%fd32, %r51;
	ld.global.f64 	%fd33, [%rd6+80];
	fma.rn.f64 	%fd34, %fd33, %fd32, %fd31;
	add.s32 	%r52, %r49, %r19;
	mul.wide.s32 	%rd29, %r52, 4;
	add.s64 	%rd30, %rd2, %rd29;
	ld.global.u32 	%r53, [%rd30];
	cvt.rn.f64.s32 	%fd35, %r53;
	ld.global.f64 	%fd36, [%rd6+88];
	fma.rn.f64 	%fd37, %fd36, %fd35, %fd34;
	add.s32 	%r54, %r49, %r27;
	mul.wide.s32 	%rd31, %r54, 4;
	add.s64 	%rd32, %rd2, %rd31;
	ld.global.u32 	%r55, [%rd32];
	cvt.rn.f64.s32 	%fd38, %r55;
	ld.global.f64 	%fd39, [%rd6+104];
	fma.rn.f64 	%fd40, %fd39, %fd38, %fd37;
	add.s32 	%r56, %r49, %r31;
	mul.wide.s32 	%rd33, %r56, 4;
	add.s64 	%rd34, %rd2, %rd33;
	ld.global.u32 	%r57, [%rd34];
	cvt.rn.f64.s32 	%fd41, %r57;
	ld.global.f64 	%fd42, [%rd6+112];
	fma.rn.f64 	%fd43, %fd42, %fd41, %fd40;
	add.s32 	%r58, %r11, 3;
	rem.s32 	%r59, %r58, %r4;
	mul.lo.s32 	%r60, %r59, %r4;
	add.s32 	%r61, %r60, %r14;
	mul.wide.s32 	%rd35, %r61, 4;
	add.s64 	%rd36, %rd2, %rd35;
	ld.global.u32 	%r62, [%rd36];
	cvt.rn.f64.s32 	%fd44, %r62;
	ld.global.f64 	%fd45, [%rd6+120];
	fma.rn.f64 	%fd46, %fd45, %fd44, %fd43;
	add.s32 	%r63, %r60, %r19;
	mul.wide.s32 	%rd37, %r63, 4;
	add.s64 	%rd38, %rd2, %rd37;
	ld.global.u32 	%r64, [%rd38];
	cvt.rn.f64.s32 	%fd47, %r64;
	ld.global.f64 	%fd48, [%rd6+128];
	fma.rn.f64 	%fd49, %fd48, %fd47, %fd46;
	add.s32 	%r65, %r60, %r23;
	mul.wide.s32 	%rd39, %r65, 4;
	add.s64 	%rd40, %rd2, %rd39;
	ld.global.u32 	%r66, [%rd40];
	cvt.rn.f64.s32 	%fd50, %r66;
	ld.global.f64 	%fd51, [%rd6+136];
	fma.rn.f64 	%fd52, %fd51, %fd50, %fd49;
	add.s32 	%r67, %r60, %r27;
	mul.wide.s32 	%rd41, %r67, 4;
	add.s64 	%rd42, %rd2, %rd41;
	ld.global.u32 	%r68, [%rd42];
	cvt.rn.f64.s32 	%fd53, %r68;
	ld.global.f64 	%fd54, [%rd6+144];
	fma.rn.f64 	%fd55, %fd54, %fd53, %fd52;
	add.s32 	%r69, %r60, %r31;
	mul.wide.s32 	%rd43, %r69, 4;
	add.s64 	%rd44, %rd2, %rd43;
	ld.global.u32 	%r70, [%rd44];
	cvt.rn.f64.s32 	%fd56, %r70;
	ld.global.f64 	%fd57, [%rd6+152];
	fma.rn.f64 	%fd58, %fd57, %fd56, %fd55;
	add.s32 	%r71, %r11, 4;
	rem.s32 	%r72, %r71, %r4;
	mul.lo.s32 	%r73, %r72, %r4;
	add.s32 	%r74, %r73, %r14;
	mul.wide.s32 	%rd45, %r74, 4;
	add.s64 	%rd46, %rd2, %rd45;
	ld.global.u32 	%r75, [%rd46];
	cvt.rn.f64.s32 	%fd59, %r75;
	ld.global.f64 	%fd60, [%rd6+160];
	fma.rn.f64 	%fd61, %fd60, %fd59, %fd58;
	add.s32 	%r76, %r73, %r19;
	mul.wide.s32 	%rd47, %r76, 4;
	add.s64 	%rd48, %rd2, %rd47;
	ld.global.u32 	%r77, [%rd48];
	cvt.rn.f64.s32 	%fd62, %r77;
	ld.global.f64 	%fd63, [%rd6+168];
	fma.rn.f64 	%fd64, %fd63, %fd62, %fd61;
	add.s32 	%r78, %r73, %r23;
	mul.wide.s32 	%rd49, %r78, 4;
	add.s64 	%rd50, %rd2, %rd49;
	ld.global.u32 	%r79, [%rd50];
	cvt.rn.f64.s32 	%fd65, %r79;
	ld.global.f64 	%fd66, [%rd6+176];
	fma.rn.f64 	%fd67, %fd66, %fd65, %fd64;
	add.s32 	%r80, %r73, %r27;
	mul.wide.s32 	%rd51, %r80, 4;
	add.s64 	%rd52, %rd2, %rd51;
	ld.global.u32 	%r81, [%rd52];
	cvt.rn.f64.s32 	%fd68, %r81;
	ld.global.f64 	%fd69, [%rd6+184];
	fma.rn.f64 	%fd70, %fd69, %fd68, %fd67;
	add.s32 	%r82, %r73, %r31;
	mul.wide.s32 	%rd53, %r82, 4;
	add.s64 	%rd54, %rd2, %rd53;
	ld.global.u32 	%r83, [%rd54];
	cvt.rn.f64.s32 	%fd71, %r83;
	ld.global.f64 	%fd72, [%rd6+192];
	fma.rn.f64 	%fd1, %fd72, %fd71, %fd70;
	setp.leu.f64 	%p2, %fd1, 0d3F1A36E2EB1C432D;
	@%p2 bra 	$L__BB0_3;
	mad.lo.s32 	%r88, %r2, %r4, %r3;
	mul.wide.s32 	%rd60, %r88, 4;
	add.s64 	%rd61, %rd1, %rd60;
	mov.b32 	%r89, 1;
	st.global.u32 	[%rd61], %r89;
	bra.uni 	$L__BB0_6;
$L__BB0_3:
	setp.geu.f64 	%p3, %fd1, 0dBF1A36E2EB1C432D;
	@%p3 bra 	$L__BB0_5;
	mad.lo.s32 	%r86, %r2, %r4, %r3;
	mul.wide.s32 	%rd58, %r86, 4;
	add.s64 	%rd59, %rd1, %rd58;
	mov.b32 	%r87, -1;
	st.global.u32 	[%rd59], %r87;
	bra.uni 	$L__BB0_6;
$L__BB0_5:
	mad.lo.s32 	%r84, %r2, %r4, %r3;
	mul.wide.s32 	%rd55, %r84, 4;
	add.s64 	%rd56, %rd2, %rd55;
	ld.global.u32 	%r85, [%rd56];
	add.s64 	%rd57, %rd1, %rd55;
	st.global.u32 	[%rd57], %r85;
$L__BB0_6:
	ret;

}


// ===== COMPILED SASS (sm_100) =====

	.target	sm_100

	.elftype	@"ET_EXEC"


//--------------------- .note.nv.tkinfo           --------------------------
	.section	.note.nv.tkinfo,"",@"SHT_NOTE"
	.sectionflags	@"SHF_NOTE_NV_TKINFO"
	.tkinfo
        /*0018*/ 	.word	0x00000002
        /*0030*/ 	.string	""
        /*0030*/ 	.string	"ptxas"
        /*0030*/ 	.string	"Cuda compilation tools, release 13.0, V13.0.88"
        /*0030*/ 	.string	"Build cuda_13.0.r13.0/compiler.36424714_0"
        /*0030*/ 	.string	"-arch sm_100 -m 64 "



//--------------------- .note.nv.cuinfo           --------------------------
	.section	.note.nv.cuinfo,"",@"SHT_NOTE"
	.sectionflags	@"SHF_NOTE_NV_CUINFO"
        /*0018*/ 	.short	0x0002
        /*001a*/ 	.short	0x0064
        /*001c*/ 	.short	0x0082
	.zero		2


//--------------------- .nv.info                  --------------------------
	.section	.nv.info,"",@"SHT_CUDA_INFO"
	.align	4


	//----- nvinfo : EIATTR_REGCOUNT
	.align		4
        /*0000*/ 	.byte	0x04, 0x2f
        /*0002*/ 	.short	(.L_1 - .L_0)
	.align		4
.L_0:
        /*0004*/ 	.word	index@(_Z11calc_momentiPiS_Pd)
        /*0008*/ 	.word	0x00000020


	//----- nvinfo : EIATTR_FRAME_SIZE
	.align		4
.L_1:
        /*000c*/ 	.byte	0x04, 0x11
        /*000e*/ 	.short	(.L_3 - .L_2)
	.align		4
.L_2:
        /*0010*/ 	.word	index@(_Z11calc_momentiPiS_Pd)
        /*0014*/ 	.word	0x00000000


	//----- nvinfo : EIATTR_MIN_STACK_SIZE
	.align		4
.L_3:
        /*0018*/ 	.byte	0x04, 0x12
        /*001a*/ 	.short	(.L_5 - .L_4)
	.align		4
.L_4:
        /*001c*/ 	.word	index@(_Z11calc_momentiPiS_Pd)
        /*0020*/ 	.word	0x00000000
.L_5:


//--------------------- .nv.compat                --------------------------
	.section	.nv.compat,"",@"SHT_CUDA_COMPAT_INFO"
	.align	4
        /*0000*/ 	.byte	0x02, 0x09, 0x00, 0x00, 0x02, 0x02, 0x01, 0x00, 0x02, 0x05, 0x05, 0x00, 0x03, 0x07, 0x01, 0x01
        /*0010*/ 	.byte	0x02, 0x03, 0x00, 0x00, 0x02, 0x06, 0x01, 0x00, 0x04, 0x0b, 0x08, 0x00, 0x01, 0x00, 0x00, 0x00
        /*0020*/ 	.byte	0x00, 0x00, 0x00, 0x00


//--------------------- .nv.info._Z11calc_momentiPiS_Pd --------------------------
	.section	.nv.info._Z11calc_momentiPiS_Pd,"",@"SHT_CUDA_INFO"
	.sectionflags	@""
	.align	4


	//----- nvinfo : EIATTR_CUDA_API_VERSION
	.align		4
        /*0000*/ 	.byte	0x04, 0x37
        /*0002*/ 	.short	(.L_7 - .L_6)
.L_6:
        /*0004*/ 	.word	0x00000082


	//----- nvinfo : EIATTR_KPARAM_INFO
	.align		4
.L_7:
        /*0008*/ 	.byte	0x04, 0x17
        /*000a*/ 	.short	(.L_9 - .L_8)
.L_8:
        /*000c*/ 	.word	0x00000000
        /*0010*/ 	.short	0x0003
        /*0012*/ 	.short	0x0018
        /*0014*/ 	.byte	0x00, 0xf5, 0x21, 0x00


	//----- nvinfo : EIATTR_KPARAM_INFO
	.align		4
.L_9:
        /*0018*/ 	.byte	0x04, 0x17
        /*001a*/ 	.short	(.L_11 - .L_10)
.L_10:
        /*001c*/ 	.word	0x00000000
        /*0020*/ 	.short	0x0002
        /*0022*/ 	.short	0x0010
        /*0024*/ 	.byte	0x00, 0xf5, 0x21, 0x00


	//----- nvinfo : EIATTR_KPARAM_INFO
	.align		4
.L_11:
        /*0028*/ 	.byte	0x04, 0x17
        /*002a*/ 	.short	(.L_13 - .L_12)
.L_12:
        /*002c*/ 	.word	0x00000000
        /*0030*/ 	.short	0x0001
        /*0032*/ 	.short	0x0008
        /*0034*/ 	.byte	0x00, 0xf5, 0x21, 0x00


	//----- nvinfo : EIATTR_KPARAM_INFO
	.align		4
.L_13:
        /*0038*/ 	.byte	0x04, 0x17
        /*003a*/ 	.short	(.L_15 - .L_14)
.L_14:
        /*003c*/ 	.word	0x00000000
        /*0040*/ 	.short	0x0000
        /*0042*/ 	.short	0x0000
        /*0044*/ 	.byte	0x00, 0xf0, 0x11, 0x00


	//----- nvinfo : EIATTR_SPARSE_MMA_MASK
	.align		4
.L_15:
        /*0048*/ 	.byte	0x03, 0x50
        /*004a*/ 	.short	0x0000


	//----- nvinfo : EIATTR_MAXREG_COUNT
	.align		4
        /*004c*/ 	.byte	0x03, 0x1b
        /*004e*/ 	.short	0x00ff


	//----- nvinfo : EIATTR_MERCURY_ISA_VERSION
	.align		4
        /*0050*/ 	.byte	0x03, 0x5f
        /*0052*/ 	.short	0x0101


	//----- nvinfo : EIATTR_VRC_CTA_INIT_COUNT
	.align		4
        /*0054*/ 	.byte	0x02, 0x4a
	.zero		1
	.zero		1


	//----- nvinfo : EIATTR_EXIT_INSTR_OFFSETS
	.align		4
        /*0058*/ 	.byte	0x04, 0x1c
        /*005a*/ 	.short	(.L_17 - .L_16)


	//   ....[0]....
.L_16:
        /*005c*/ 	.word	0x00000080


	//   ....[1]....
        /*0060*/ 	.word	0x00001390


	//   ....[2]....
        /*0064*/ 	.word	0x00001420


	//   ....[3]....
        /*0068*/ 	.word	0x00001490


	//----- nvinfo : EIATTR_CBANK_PARAM_SIZE
	.align		4
.L_17:
        /*006c*/ 	.byte	0x03, 0x19
        /*006e*/ 	.short	0x0020


	//----- nvinfo : EIATTR_PARAM_CBANK
	.align		4
        /*0070*/ 	.byte	0x04, 0x0a
        /*0072*/ 	.short	(.L_19 - .L_18)
	.align		4
.L_18:
        /*0074*/ 	.word	index@(.nv.constant0._Z11calc_momentiPiS_Pd)
        /*0078*/ 	.short	0x0380
        /*007a*/ 	.short	0x0020


	//----- nvinfo : EIATTR_SW_WAR
	.align		4
.L_19:
        /*007c*/ 	.byte	0x04, 0x36
        /*007e*/ 	.short	(.L_21 - .L_20)
.L_20:
        /*0080*/ 	.word	0x00000008
.L_21:


//--------------------- .nv.callgraph             --------------------------
	.section	.nv.callgraph,"",@"SHT_CUDA_CALLGRAPH"
	.align	4
	.sectionentsize	8
	.align		4
        /*0000*/ 	.word	0x00000000
	.align		4
        /*0004*/ 	.word	0xffffffff
	.align		4
        /*0008*/ 	.word	0x00000000
	.align		4
        /*000c*/ 	.word	0xfffffffe
	.align		4
        /*0010*/ 	.word	0x00000000
	.align		4
        /*0014*/ 	.word	0xfffffffd
	.align		4
        /*0018*/ 	.word	0x00000000
	.align		4
        /*001c*/ 	.word	0xfffffffc


//--------------------- .text._Z11calc_momentiPiS_Pd --------------------------
	.section	.text._Z11calc_momentiPiS_Pd,"ax",@progbits
	.align	128
        .global         _Z11calc_momentiPiS_Pd
        .type           _Z11calc_momentiPiS_Pd,@function
        .size           _Z11calc_momentiPiS_Pd,(.L_x_1 - _Z11calc_momentiPiS_Pd)
        .other          _Z11calc_momentiPiS_Pd,@"STO_CUDA_ENTRY STV_DEFAULT"
_Z11calc_momentiPiS_Pd:
.text._Z11calc_momentiPiS_Pd:
[----:B------:R-:W-:Y:S01]  /*0000*/  LDC R1, c[0x0][0x37c] ;  /* 0x0000df00ff017b82 */ /* 0x000fe20000000800 */
[----:B------:R-:W0:Y:S07]  /*0010*/  S2R R2, SR_TID.X ;  /* 0x0000000000027919 */ /* 0x000e2e0000002100 */
[----:B------:R-:W0:Y:S08]  /*0020*/  S2UR UR4, SR_CTAID.X ;  /* 0x00000000000479c3 */ /* 0x000e300000002500 */
[----:B------:R-:W0:Y:S08]  /*0030*/  LDC R5, c[0x0][0x360] ;  /* 0x0000d800ff057b82 */ /* 0x000e300000000800 */
[----:B------:R-:W1:Y:S01]  /*0040*/  LDC R0, c[0x0][0x380] ;  /* 0x0000e000ff007b82 */ /* 0x000e620000000800 */
[----:B0-----:R-:W-:-:S02]  /*0050*/  IMAD R5, R5, UR4, R2 ;  /* 0x0000000405057c24 */ /* 0x001fc4000f8e0202 */
[----:B-1----:R-:W-:-:S05]  /*0060*/  IMAD R2, R0, R0, RZ ;  /* 0x0000000000027224 */ /* 0x002fca00078e02ff */
[----:B------:R-:W-:-:S13]  /*0070*/  ISETP.GE.AND P0, PT, R5, R2, PT ;  /* 0x000000020500720c */ /* 0x000fda0003f06270 */
[----:B------:R-:W-:Y:S05]  /*0080*/  @P0 EXIT ;  /* 0x000000000000094d */ /* 0x000fea0003800000 */
[-C--:B------:R-:W-:Y:S01]  /*0090*/  IABS R6, R0.reuse ;  /* 0x0000000000067213 */ /* 0x080fe20000000000 */
[----:B------:R-:W-:Y:S01]  /*00a0*/  IMAD.MOV.U32 R2, RZ, RZ, RZ ;  /* 0x000000ffff027224 */ /* 0x000fe200078e00ff */
[----:B------:R-:W-:Y:S01]  /*00b0*/  IABS R9, R5 ;  /* 0x0000000500097213 */ /* 0x000fe20000000000 */
[----:B------:R-:W0:Y:S01]  /*00c0*/  LDCU.64 UR4, c[0x0][0x358] ;  /* 0x00006b00ff0477ac */ /* 0x000e220008000a00 */
[----:B------:R-:W1:Y:S01]  /*00d0*/  I2F.RP R4, R6 ;  /* 0x0000000600047306 */ /* 0x000e620000209400 */
[----:B------:R-:W-:Y:S02]  /*00e0*/  LOP3.LUT R8, RZ, R0, RZ, 0x33, !PT ;  /* 0x00000000ff087212 */ /* 0x000fe400078e33ff */
[----:B------:R-:W-:-:S05]  /*00f0*/  IADD3 R20, PT, PT, R0, -0x2, RZ ;  /* 0xfffffffe00147810 */ /* 0x000fca0007ffe0ff */
[----:B-1----:R-:W1:Y:S02]  /*0100*/  MUFU.RCP R4, R4 ;  /* 0x0000000400047308 */ /* 0x002e640000001000 */
[----:B-1----:R-:W-:-:S06]  /*0110*/  IADD3 R3, PT, PT, R4, 0xffffffe, RZ ;  /* 0x0ffffffe04037810 */ /* 0x002fcc0007ffe0ff */
[----:B------:R-:W1:Y:S02]  /*0120*/  F2I.FTZ.U32.TRUNC.NTZ R3, R3 ;  /* 0x0000000300037305 */ /* 0x000e64000021f000 */
[----:B-1----:R-:W-:-:S05]  /*0130*/  IADD3 R7, PT, PT, RZ, -R3, RZ ;  /* 0x80000003ff077210 */ /* 0x002fca0007ffe0ff */
[----:B------:R-:W-:-:S04]  /*0140*/  IMAD R7, R7, R6, RZ ;  /* 0x0000000607077224 */ /* 0x000fc800078e02ff */
[----:B------:R-:W-:Y:S01]  /*0150*/  IMAD.HI.U32 R2, R3, R7, R2 ;  /* 0x0000000703027227 */ /* 0x000fe200078e0002 */
[----:B------:R-:W-:-:S04]  /*0160*/  LOP3.LUT R3, R5, R0, RZ, 0x3c, !PT ;  /* 0x0000000005037212 */ /* 0x000fc800078e3cff */
[----:B------:R-:W-:Y:S01]  /*0170*/  ISETP.GE.AND P2, PT, R3, RZ, PT ;  /* 0x000000ff0300720c */ /* 0x000fe20003f46270 */
[----:B------:R-:W-:-:S05]  /*0180*/  IMAD.HI.U32 R7, R2, R9, RZ ;  /* 0x0000000902077227 */ /* 0x000fca00078e00ff */
[----:B------:R-:W-:-:S05]  /*0190*/  IADD3 R4, PT, PT, -R7, RZ, RZ ;  /* 0x000000ff07047210 */ /* 0x000fca0007ffe1ff */
[----:B------:R-:W-:-:S05]  /*01a0*/  IMAD R9, R6, R4, R9 ;  /* 0x0000000406097224 */ /* 0x000fca00078e0209 */
[----:B------:R-:W-:-:S13]  /*01b0*/  ISETP.GT.U32.AND P1, PT, R6, R9, PT ;  /* 0x000000090600720c */ /* 0x000fda0003f24070 */
[----:B------:R-:W-:Y:S01]  /*01c0*/  @!P1 IMAD.IADD R9, R9, 0x1, -R6 ;  /* 0x0000000109099824 */ /* 0x000fe200078e0a06 */
[----:B------:R-:W-:-:S04]  /*01d0*/  @!P1 IADD3 R7, PT, PT, R7, 0x1, RZ ;  /* 0x0000000107079810 */ /* 0x000fc80007ffe0ff */
[----:B------:R-:W-:-:S13]  /*01e0*/  ISETP.GE.U32.AND P0, PT, R9, R6, PT ;  /* 0x000000060900720c */ /* 0x000fda0003f06070 */
[----:B------:R-:W-:Y:S02]  /*01f0*/  @P0 IADD3 R7, PT, PT, R7, 0x1, RZ ;  /* 0x0000000107070810 */ /* 0x000fe40007ffe0ff */
[----:B------:R-:W-:-:S03]  /*0200*/  ISETP.NE.AND P0, PT, R0, RZ, PT ;  /* 0x000000ff0000720c */ /* 0x000fc60003f05270 */
[----:B------:R-:W-:-:S05]  /*0210*/  @!P2 IMAD.MOV R7, RZ, RZ, -R7 ;  /* 0x000000ffff07a224 */ /* 0x000fca00078e0a07 */
[----:B------:R-:W-:-:S04]  /*0220*/  SEL R3, R8, R7, !P0 ;  /* 0x0000000708037207 */ /* 0x000fc80004000000 */
[----:B------:R-:W-:-:S05]  /*0230*/  IADD3 R4, PT, PT, -R3, RZ, RZ ;  /* 0x000000ff03047210 */ /* 0x000fca0007ffe1ff */
[----:B------:R-:W-:Y:S02]  /*0240*/  IMAD R5, R0, R4, R5 ;  /* 0x0000000400057224 */ /* 0x000fe400078e0205 */
[----:B------:R-:W-:-:S03]  /*0250*/  IMAD.IADD R4, R3, 0x1, R20 ;  /* 0x0000000103047824 */ /* 0x000fc600078e0214 */
[----:B------:R-:W-:Y:S02]  /*0260*/  IADD3 R20, PT, PT, R5, R20, RZ ;  /* 0x0000001405147210 */ /* 0x000fe40007ffe0ff */
[----:B------:R-:W-:Y:S02]  /*0270*/  IABS R11, R4 ;  /* 0x00000004000b7213 */ /* 0x000fe40000000000 */
[----:B------:R-:W-:Y:S02]  /*0280*/  IABS R13, R20 ;  /* 0x00000014000d7213 */ /* 0x000fe40000000000 */
[----:B------:R-:W-:Y:S01]  /*0290*/  IADD3 R14, PT, PT, R20, 0x1, RZ ;  /* 0x00000001140e7810 */ /* 0x000fe20007ffe0ff */
[----:B------:R-:W-:-:S03]  /*02a0*/  IMAD.HI.U32 R7, R2, R11, RZ ;  /* 0x0000000b02077227 */ /* 0x000fc600078e00ff */
[----:B------:R-:W-:Y:S01]  /*02b0*/  IABS R10, R14 ;  /* 0x0000000e000a7213 */ /* 0x000fe20000000000 */
[----:B------:R-:W-:-:S04]  /*02c0*/  IMAD.HI.U32 R9, R2, R13, RZ ;  /* 0x0000000d02097227 */ /* 0x000fc800078e00ff */
[----:B------:R-:W-:Y:S01]  /*02d0*/  IMAD.MOV R7, RZ, RZ, -R7 ;  /* 0x000000ffff077224 */ /* 0x000fe200078e0a07 */
[----:B------:R-:W-:-:S03]  /*02e0*/  IADD3 R9, PT, PT, -R9, RZ, RZ ;  /* 0x000000ff09097210 */ /* 0x000fc60007ffe1ff */
[C---:B------:R-:W-:Y:S01]  /*02f0*/  IMAD R7, R6.reuse, R7, R11 ;  /* 0x0000000706077224 */ /* 0x040fe200078e020b */
[----:B------:R-:W-:Y:S01]  /*0300*/  MOV R11, R10 ;  /* 0x0000000a000b7202 */ /* 0x000fe20000000f00 */
[C---:B------:R-:W-:Y:S02]  /*0310*/  IMAD R9, R6.reuse, R9, R13 ;  /* 0x0000000906097224 */ /* 0x040fe400078e020d */
[----:B------:R-:W1:Y:S01]  /*0320*/  LDC.64 R12, c[0x0][0x388] ;  /* 0x0000e200ff0c7b82 */ /* 0x000e620000000a00 */
[----:B------:R-:W-:Y:S01]  /*0330*/  ISETP.GT.U32.AND P1, PT, R6, R7, PT ;  /* 0x000000070600720c */ /* 0x000fe20003f24070 */
[----:B------:R-:W-:Y:S01]  /*0340*/  IMAD.HI.U32 R10, R2, R11, RZ ;  /* 0x0000000b020a7227 */ /* 0x000fe200078e00ff */
[----:B------:R-:W-:-:S03]  /*0350*/  ISETP.GT.U32.AND P2, PT, R6, R9, PT ;  /* 0x000000090600720c */ /* 0x000fc60003f44070 */
[----:B------:R-:W-:-:S04]  /*0360*/  IMAD.MOV R10, RZ, RZ, -R10 ;  /* 0x000000ffff0a7224 */ /* 0x000fc800078e0a0a */
[----:B------:R-:W-:-:S04]  /*0370*/  IMAD R11, R6, R10, R11 ;  /* 0x0000000a060b7224 */ /* 0x000fc800078e020b */
[-C--:B------:R-:W-:Y:S02]  /*0380*/  @!P1 IADD3 R7, PT, PT, R7, -R6.reuse, RZ ;  /* 0x8000000607079210 */ /* 0x080fe40007ffe0ff */
[----:B------:R-:W-:Y:S02]  /*0390*/  @!P2 IADD3 R9, PT, PT, R9, -R6, RZ ;  /* 0x800000060909a210 */ /* 0x000fe40007ffe0ff */
[C---:B------:R-:W-:Y:S02]  /*03a0*/  ISETP.GT.U32.AND P5, PT, R6.reuse, R11, PT ;  /* 0x0000000b0600720c */ /* 0x040fe40003fa4070 */
[C---:B------:R-:W-:Y:S02]  /*03b0*/  ISETP.GT.U32.AND P3, PT, R6.reuse, R7, PT ;  /* 0x000000070600720c */ /* 0x040fe40003f64070 */
[----:B------:R-:W-:Y:S02]  /*03c0*/  ISETP.GT.U32.AND P4, PT, R6, R9, PT ;  /* 0x000000090600720c */ /* 0x000fe40003f84070 */
[----:B------:R-:W-:-:S02]  /*03d0*/  ISETP.GE.AND P2, PT, R4, RZ, PT ;  /* 0x000000ff0400720c */ /* 0x000fc40003f46270 */
[----:B------:R-:W-:-:S05]  /*03e0*/  ISETP.GE.AND P1, PT, R20, RZ, PT ;  /* 0x000000ff1400720c */ /* 0x000fca0003f26270 */
[-C--:B------:R-:W-:Y:S02]  /*03f0*/  @!P5 IADD3 R11, PT, PT, R11, -R6.reuse, RZ ;  /* 0x800000060b0bd210 */ /* 0x080fe40007ffe0ff */
[----:B------:R-:W-:Y:S02]  /*0400*/  @!P3 IMAD.IADD R7, R7, 0x1, -R6 ;  /* 0x000000010707b824 */ /* 0x000fe400078e0a06 */
[----:B------:R-:W-:Y:S02]  /*0410*/  @!P4 IADD3 R9, PT, PT, R9, -R6, RZ ;  /* 0x800000060909c210 */ /* 0x000fe40007ffe0ff */
[----:B------:R-:W-:Y:S01]  /*0420*/  ISETP.GT.U32.AND P3, PT, R6, R11, PT ;  /* 0x0000000b0600720c */ /* 0x000fe20003f64070 */
[----:B------:R-:W-:Y:S01]  /*0430*/  @!P2 IMAD.MOV R7, RZ, RZ, -R7 ;  /* 0x000000ffff07a224 */ /* 0x000fe200078e0a07 */
[----:B------:R-:W-:Y:S02]  /*0440*/  @!P1 IADD3 R9, PT, PT, -R9, RZ, RZ ;  /* 0x000000ff09099210 */ /* 0x000fe40007ffe1ff */
[----:B------:R-:W-:-:S02]  /*0450*/  ISETP.GE.AND P1, PT, R14, RZ, PT ;  /* 0x000000ff0e00720c */ /* 0x000fc40003f26270 */
[C---:B------:R-:W-:Y:S01]  /*0460*/  SEL R23, R8.reuse, R7, !P0 ;  /* 0x0000000708177207 */ /* 0x040fe20004000000 */
[----:B------:R-:W2:Y:S01]  /*0470*/  LDC.64 R14, c[0x0][0x398] ;  /* 0x0000e600ff0e7b82 */ /* 0x000ea20000000a00 */
[----:B------:R-:W-:-:S05]  /*0480*/  SEL R9, R8, R9, !P0 ;  /* 0x0000000908097207 */ /* 0x000fca0004000000 */
[----:B------:R-:W-:Y:S01]  /*0490*/  IMAD R25, R23, R0, R9 ;  /* 0x0000000017197224 */ /* 0x000fe200078e0209 */
[----:B------:R-:W-:-:S03]  /*04a0*/  @!P3 IADD3 R11, PT, PT, R11, -R6, RZ ;  /* 0x800000060b0bb210 */ /* 0x000fc60007ffe0ff */
[----:B-1----:R-:W-:-:S04]  /*04b0*/  IMAD.WIDE R24, R25, 0x4, R12 ;  /* 0x0000000419187825 */ /* 0x002fc800078e020c */
[----:B------:R-:W-:Y:S01]  /*04c0*/  @!P1 IMAD.MOV R11, RZ, RZ, -R11 ;  /* 0x000000ffff0b9224 */ /* 0x000fe200078e0a0b */
[----:B0-----:R0:W3:Y:S04]  /*04d0*/  LDG.E R22, desc[UR4][R24.64] ;  /* 0x0000000418167981 */ /* 0x0010e8000c1e1900 */
[----:B------:R-:W-:-:S05]  /*04e0*/  SEL R7, R8, R11, !P0 ;  /* 0x0000000b08077207 */ /* 0x000fca0004000000 */
[-C--:B------:R-:W-:Y:S01]  /*04f0*/  IMAD R11, R23, R0.reuse, R7 ;  /* 0x00000000170b7224 */ /* 0x080fe200078e0207 */
[----:B--2---:R-:W2:Y:S03]  /*0500*/  LDG.E.64 R16, desc[UR4][R14.64] ;  /* 0x000000040e107981 */ /* 0x004ea6000c1e1b00 */
[----:B------:R-:W-:Y:S01]  /*0510*/  IMAD.WIDE R10, R11, 0x4, R12 ;  /* 0x000000040b0a7825 */ /* 0x000fe200078e020c */
[----:B------:R-:W4:Y:S04]  /*0520*/  LDG.E.64 R18, desc[UR4][R14.64+0x8] ;  /* 0x000008040e127981 */ /* 0x000f28000c1e1b00 */
[----:B------:R-:W5:Y:S01]  /*0530*/  LDG.E R21, desc[UR4][R10.64] ;  /* 0x000000040a157981 */ /* 0x000f62000c1e1900 */
[----:B------:R-:W-:-:S04]  /*0540*/  IADD3 R26, PT, PT, R5, R0, RZ ;  /* 0x00000000051a7210 */ /* 0x000fc80007ffe0ff */
[----:B------:R-:W-:-:S05]  /*0550*/  IABS R29, R26 ;  /* 0x0000001a001d7213 */ /* 0x000fca0000000000 */
[----:B------:R-:W-:Y:S01]  /*0560*/  IMAD.HI.U32 R27, R2, R29, RZ ;  /* 0x0000001d021b7227 */ /* 0x000fe200078e00ff */
[----:B------:R-:W4:Y:S04]  /*0570*/  LDG.E.64 R10, desc[UR4][R14.64+0x10] ;  /* 0x000010040e0a7981 */ /* 0x000f28000c1e1b00 */
[----:B------:R-:W-:-:S05]  /*0580*/  IADD3 R27, PT, PT, -R27, RZ, RZ ;  /* 0x000000ff1b1b7210 */ /* 0x000fca0007ffe1ff */
[----:B0-----:R-:W-:-:S05]  /*0590*/  IMAD R25, R6, R27, R29 ;  /* 0x0000001b06197224 */ /* 0x001fca00078e021d */
[----:B------:R-:W-:Y:S02]  /*05a0*/  ISETP.GT.U32.AND P1, PT, R6, R25, PT ;  /* 0x000000190600720c */ /* 0x000fe40003f24070 */
[----:B------:R-:W-:-:S11]  /*05b0*/  ISETP.GE.AND P2, PT, R26, RZ, PT ;  /* 0x000000ff1a00720c */ /* 0x000fd60003f46270 */
[----:B------:R-:W-:-:S05]  /*05c0*/  @!P1 IMAD.IADD R25, R25, 0x1, -R6 ;  /* 0x0000000119199824 */ /* 0x000fca00078e0a06 */
[----:B------:R-:W-:-:S13]  /*05d0*/  ISETP.GT.U32.AND P1, PT, R6, R25, PT ;  /* 0x000000190600720c */ /* 0x000fda0003f24070 */
[----:B------:R-:W-:-:S04]  /*05e0*/  @!P1 IADD3 R25, PT, PT, R25, -R6, RZ ;  /* 0x8000000619199210 */ /* 0x000fc80007ffe0ff */
[----:B------:R-:W-:-:S04]  /*05f0*/  @!P2 IADD3 R25, PT, PT, -R25, RZ, RZ ;  /* 0x000000ff1919a210 */ /* 0x000fc80007ffe1ff */
[----:B------:R-:W-:-:S05]  /*0600*/  SEL R29, R8, R25, !P0 ;  /* 0x00000019081d7207 */ /* 0x000fca0004000000 */
[----:B------:R-:W-:-:S04]  /*0610*/  IMAD R25, R23, R0, R29 ;  /* 0x0000000017197224 */ /* 0x000fc800078e021d */
[----:B------:R-:W-:-:S06]  /*0620*/  IMAD.WIDE R24, R25, 0x4, R12 ;  /* 0x0000000419187825 */ /* 0x000fcc00078e020c */
[----:B------:R0:W4:Y:S01]  /*0630*/  LDG.E R24, desc[UR4][R24.64] ;  /* 0x0000000418187981 */ /* 0x000122000c1e1900 */
[----:B------:R-:W-:Y:S01]  /*0640*/  IADD3 R28, PT, PT, R20, 0x4, RZ ;  /* 0x00000004141c7810 */ /* 0x000fe20007ffe0ff */
[----:B---3--:R-:W2:Y:S02]  /*0650*/  I2F.F64 R26, R22 ;  /* 0x00000016001a7312 */ /* 0x008ea40000201c00 */
[----:B--2---:R-:W-:-:S06]  /*0660*/  DFMA R16, R26, R16, RZ ;  /* 0x000000101a10722b */ /* 0x004fcc00000000ff */
[----:B-----5:R-:W4:Y:S02]  /*0670*/  I2F.F64 R26, R21 ;  /* 0x00000015001a7312 */ /* 0x020f240000201c00 */
[----:B----4-:R-:W-:Y:S01]  /*0680*/  DFMA R16, R26, R18, R16 ;  /* 0x000000121a10722b */ /* 0x010fe20000000010 */
[----:B------:R-:W-:Y:S02]  /*0690*/  VIADD R18, R20, 0x3 ;  /* 0x0000000314127836 */ /* 0x000fe40000000000 */
[----:B------:R-:W2:Y:S03]  /*06a0*/  LDG.E.64 R20, desc[UR4][R14.64+0x18] ;  /* 0x000018040e147981 */ /* 0x000ea6000c1e1b00 */
[----:B------:R-:W-:-:S05]  /*06b0*/  IABS R27, R18 ;  /* 0x00000012001b7213 */ /* 0x000fca0000000000 */
[----:B------:R-:W-:-:S05]  /*06c0*/  IMAD.HI.U32 R19, R2, R27, RZ ;  /* 0x0000001b02137227 */ /* 0x000fca00078e00ff */
[----:B------:R-:W-:-:S05]  /*06d0*/  IADD3 R19, PT, PT, -R19, RZ, RZ ;  /* 0x000000ff13137210 */ /* 0x000fca0007ffe1ff */
[----:B------:R-:W-:-:S05]  /*06e0*/  IMAD R19, R6, R19, R27 ;  /* 0x0000001306137224 */ /* 0x000fca00078e021b */
[----:B------:R-:W-:Y:S02]  /*06f0*/  ISETP.GT.U32.AND P1, PT, R6, R19, PT ;  /* 0x000000130600720c */ /* 0x000fe40003f24070 */
[----:B------:R-:W-:-:S11]  /*0700*/  ISETP.GE.AND P2, PT, R18, RZ, PT ;  /* 0x000000ff1200720c */ /* 0x000fd60003f46270 */
[----:B------:R-:W-:-:S04]  /*0710*/  @!P1 IADD3 R19, PT, PT, R19, -R6, RZ ;  /* 0x8000000613139210 */ /* 0x000fc80007ffe0ff */
[----:B------:R-:W-:-:S13]  /*0720*/  ISETP.GT.U32.AND P1, PT, R6, R19, PT ;  /* 0x000000130600720c */ /* 0x000fda0003f24070 */
[----:B------:R-:W-:-:S05]  /*0730*/  @!P1 IMAD.IADD R19, R19, 0x1, -R6 ;  /* 0x0000000113139824 */ /* 0x000fca00078e0a06 */
[----:B------:R-:W-:-:S04]  /*0740*/  @!P2 IADD3 R19, PT, PT, -R19, RZ, RZ ;  /* 0x000000ff1313a210 */ /* 0x000fc80007ffe1ff */
[----:B0-----:R-:W-:-:S05]  /*0750*/  SEL R25, R8, R19, !P0 ;  /* 0x0000001308197207 */ /* 0x001fca0004000000 */
[----:B------:R-:W-:-:S04]  /*0760*/  IMAD R27, R23, R0, R25 ;  /* 0x00000000171b7224 */ /* 0x000fc800078e0219 */
[----:B------:R-:W-:Y:S01]  /*0770*/  IMAD.WIDE R26, R27, 0x4, R12 ;  /* 0x000000041b1a7825 */ /* 0x000fe200078e020c */
[----:B------:R-:W0:Y:S04]  /*0780*/  I2F.F64 R18, R24 ;  /* 0x0000001800127312 */ /* 0x000e280000201c00 */
[----:B------:R1:W3:Y:S01]  /*0790*/  LDG.E R22, desc[UR4][R26.64] ;  /* 0x000000041a167981 */ /* 0x0002e2000c1e1900 */
[----:B0-----:R-:W-:Y:S01]  /*07a0*/  DFMA R16, R18, R10, R16 ;  /* 0x0000000a1210722b */ /* 0x001fe20000000010 */
[----:B------:R-:W-:Y:S02]  /*07b0*/  IABS R11, R28 ;  /* 0x0000001c000b7213 */ /* 0x000fe40000000000 */
[----:B------:R-:W4:Y:S03]  /*07c0*/  LDG.E.64 R18, desc[UR4][R14.64+0x20] ;  /* 0x000020040e127981 */ /* 0x000f26000c1e1b00 */
[----:B------:R-:W-:-:S04]  /*07d0*/  IMAD.HI.U32 R10, R2, R11, RZ ;  /* 0x0000000b020a7227 */ /* 0x000fc800078e00ff */
[----:B------:R-:W-:-:S04]  /*07e0*/  IMAD.MOV R10, RZ, RZ, -R10 ;  /* 0x000000ffff0a7224 */ /* 0x000fc800078e0a0a */
[----:B------:R-:W-:-:S05]  /*07f0*/  IMAD R11, R6, R10, R11 ;  /* 0x0000000a060b7224 */ /* 0x000fca00078e020b */
[----:B------:R-:W-:Y:S02]  /*0800*/  ISETP.GT.U32.AND P1, PT, R6, R11, PT ;  /* 0x0000000b0600720c */ /* 0x000fe40003f24070 */
[----:B------:R-:W-:-:S11]  /*0810*/  ISETP.GE.AND P2, PT, R28, RZ, PT ;  /* 0x000000ff1c00720c */ /* 0x000fd60003f46270 */
[----:B------:R-:W-:-:S04]  /*0820*/  @!P1 IADD3 R11, PT, PT, R11, -R6, RZ ;  /* 0x800000060b0b9210 */ /* 0x000fc80007ffe0ff */
[----:B------:R-:W-:-:S13]  /*0830*/  ISETP.GT.U32.AND P1, PT, R6, R11, PT ;  /* 0x0000000b0600720c */ /* 0x000fda0003f24070 */
[----:B------:R-:W-:-:S05]  /*0840*/  @!P1 IADD3 R11, PT, PT, R11, -R6, RZ ;  /* 0x800000060b0b9210 */ /* 0x000fca0007ffe0ff */
[----:B------:R-:W-:-:S05]  /*0850*/  @!P2 IMAD.MOV R11, RZ, RZ, -R11 ;  /* 0x000000ffff0ba224 */ /* 0x000fca00078e0a0b */
[----:B------:R-:W-:-:S05]  /*0860*/  SEL R11, R8, R11, !P0 ;  /* 0x0000000b080b7207 */ /* 0x000fca0004000000 */
[----:B-1----:R-:W-:-:S04]  /*0870*/  IMAD R27, R23, R0, R11 ;  /* 0x00000000171b7224 */ /* 0x002fc800078e020b */
[----:B------:R-:W-:-:S05]  /*0880*/  IMAD.WIDE R26, R27, 0x4, R12 ;  /* 0x000000041b1a7825 */ /* 0x000fca00078e020c */
[----:B------:R-:W5:Y:S01]  /*0890*/  LDG.E R24, desc[UR4][R26.64] ;  /* 0x000000041a187981 */ /* 0x000f62000c1e1900 */
[----:B------:R-:W-:-:S04]  /*08a0*/  IADD3 R10, PT, PT, R4, 0x1, RZ ;  /* 0x00000001040a7810 */ /* 0x000fc80007ffe0ff */
[----:B------:R-:W-:Y:S01]  /*08b0*/  ISETP.GE.AND P2, PT, R10, RZ, PT ;  /* 0x000000ff0a00720c */ /* 0x000fe20003f46270 */
[----:B---3--:R-:W2:Y:S02]  /*08c0*/  I2F.F64 R22, R22 ;  /* 0x0000001600167312 */ /* 0x008ea40000201c00 */
[----:B--2---:R-:W-:Y:S01]  /*08d0*/  DFMA R16, R22, R20, R16 ;  /* 0x000000141610722b */ /* 0x004fe20000000010 */
[----:B------:R-:W-:-:S05]  /*08e0*/  IABS R21, R10 ;  /* 0x0000000a00157213 */ /* 0x000fca0000000000 */
[----:B------:R-:W-:-:S05]  /*08f0*/  IMAD.HI.U32 R20, R2, R21, RZ ;  /* 0x0000001502147227 */ /* 0x000fca00078e00ff */
[----:B------:R-:W-:-:S05]  /*0900*/  IADD3 R20, PT, PT, -R20, RZ, RZ ;  /* 0x000000ff14147210 */ /* 0x000fca0007ffe1ff */
[----:B------:R-:W-:-:S05]  /*0910*/  IMAD R21, R6, R20, R21 ;  /* 0x0000001406157224 */ /* 0x000fca00078e0215 */
[----:B------:R-:W-:-:S13]  /*0920*/  ISETP.GT.U32.AND P1, PT, R6, R21, PT ;  /* 0x000000150600720c */ /* 0x000fda0003f24070 */
[----:B------:R-:W-:-:S05]  /*0930*/  @!P1 IMAD.IADD R21, R21, 0x1, -R6 ;  /* 0x0000000115159824 */ /* 0x000fca00078e0a06 */
[----:B------:R-:W-:-:S13]  /*0940*/  ISETP.GT.U32.AND P1, PT, R6, R21, PT ;  /* 0x000000150600720c */ /* 0x000fda0003f24070 */
[----:B------:R-:W-:-:S04]  /*0950*/  @!P1 IADD3 R21, PT, PT, R21, -R6, RZ ;  /* 0x8000000615159210 */ /* 0x000fc80007ffe0ff */
[----:B------:R-:W-:-:S04]  /*0960*/  @!P2 IADD3 R21, PT, PT, -R21, RZ, RZ ;  /* 0x000000ff1515a210 */ /* 0x000fc80007ffe1ff */
[----:B------:R-:W-:-:S05]  /*0970*/  SEL R10, R8, R21, !P0 ;  /* 0x00000015080a7207 */ /* 0x000fca0004000000 */
[----:B------:R-:W-:-:S04]  /*0980*/  IMAD R23, R10, R0, R9 ;  /* 0x000000000a177224 */ /* 0x000fc800078e0209 */
[----:B------:R-:W-:Y:S01]  /*0990*/  IMAD.WIDE R22, R23, 0x4, R12 ;  /* 0x0000000417167825 */ /* 0x000fe200078e020c */
[----:B-----5:R0:W4:Y:S04]  /*09a0*/  I2F.F64 R20, R24 ;  /* 0x0000001800147312 */ /* 0x0201280000201c00 */
[----:B------:R-:W2:Y:S01]  /*09b0*/  LDG.E R28, desc[UR4][R22.64] ;  /* 0x00000004161c7981 */ /* 0x000ea2000c1e1900 */
[----:B------:R-:W-:-:S04]  /*09c0*/  IMAD R27, R10, R0, R7 ;  /* 0x000000000a1b7224 */ /* 0x000fc800078e0207 */
[----:B------:R-:W-:-:S05]  /*09d0*/  IMAD.WIDE R26, R27, 0x4, R12 ;  /* 0x000000041b1a7825 */ /* 0x000fca00078e020c */
[----:B0-----:R-:W3:Y:S01]  /*09e0*/  LDG.E R24, desc[UR4][R26.64] ;  /* 0x000000041a187981 */ /* 0x001ee2000c1e1900 */
[----:B----4-:R-:W-:-:S03]  /*09f0*/  DFMA R16, R20, R18, R16 ;  /* 0x000000121410722b */ /* 0x010fc60000000010 */
[----:B------:R-:W4:Y:S04]  /*0a00*/  LDG.E.64 R20, desc[UR4][R14.64+0x28] ;  /* 0x000028040e147981 */ /* 0x000f28000c1e1b00 */
[----:B------:R-:W5:Y:S01]  /*0a10*/  LDG.E.64 R18, desc[UR4][R14.64+0x30] ;  /* 0x000030040e127981 */ /* 0x000f62000c1e1b00 */
[----:B--2---:R-:W4:Y:S02]  /*0a20*/  I2F.F64 R22, R28 ;  /* 0x0000001c00167312 */ /* 0x004f240000201c00 */
[----:B----4-:R-:W-:Y:S01]  /*0a30*/  DFMA R20, R22, R20, R16 ;  /* 0x000000141614722b */ /* 0x010fe20000000010 */
[----:B------:R-:W-:-:S04]  /*0a40*/  IMAD R17, R10, R0, R29 ;  /* 0x000000000a117224 */ /* 0x000fc800078e021d */
[----:B------:R-:W-:Y:S01]  /*0a50*/  IMAD.WIDE R16, R17, 0x4, R12 ;  /* 0x0000000411107825 */ /* 0x000fe200078e020c */
[----:B---3--:R-:W5:Y:S05]  /*0a60*/  I2F.F64 R22, R24 ;  /* 0x0000001800167312 */ /* 0x008f6a0000201c00 */
[----:B------:R-:W2:Y:S01]  /*0a70*/  LDG.E R16, desc[UR4][R16.64] ;  /* 0x0000000410107981 */ /* 0x000ea2000c1e1900 */
[----:B-----5:R-:W-:-:S03]  /*0a80*/  DFMA R20, R22, R18, R20 ;  /* 0x000000121614722b */ /* 0x020fc60000000014 */
[----:B------:R-:W3:Y:S01]  /*0a90*/  LDG.E.64 R18, desc[UR4][R14.64+0x38] ;  /* 0x000038040e127981 */ /* 0x000ee2000c1e1b00 */
[----:B------:R-:W-:-:S04]  /*0aa0*/  IMAD R23, R10, R0, R25 ;  /* 0x000000000a177224 */ /* 0x000fc800078e0219 */
[----:B------:R-:W-:-:S05]  /*0ab0*/  IMAD.WIDE R22, R23, 0x4, R12 ;  /* 0x0000000417167825 */ /* 0x000fca00078e020c */
[----:B------:R-:W4:Y:S04]  /*0ac0*/  LDG.E R17, desc[UR4][R22.64] ;  /* 0x0000000416117981 */ /* 0x000f28000c1e1900 */
[----:B------:R-:W5:Y:S01]  /*0ad0*/  LDG.E.64 R22, desc[UR4][R14.64+0x40] ;  /* 0x000040040e167981 */ /* 0x000f62000c1e1b00 */
[----:B--2---:R-:W3:Y:S02]  /*0ae0*/  I2F.F64 R26, R16 ;  /* 0x00000010001a7312 */ /* 0x004ee40000201c00 */
[----:B---3--:R-:W-:Y:S01]  /*0af0*/  DFMA R18, R26, R18, R20 ;  /* 0x000000121a12722b */ /* 0x008fe20000000014 */
[----:B------:R-:W-:Y:S02]  /*0b00*/  IMAD R21, R10, R0, R11 ;  /* 0x000000000a157224 */ /* 0x000fe400078e020b */
[----:B------:R-:W-:-:S05]  /*0b10*/  IMAD.IADD R10, R3, 0x1, R0 ;  /* 0x00000001030a7824 */ /* 0x000fca00078e0200 */
[----:B------:R-:W-:Y:S01]  /*0b20*/  IABS R24, R10 ;  /* 0x0000000a00187213 */ /* 0x000fe20000000000 */
[----:B----4-:R0:W5:Y:S03]  /*0b30*/  I2F.F64 R26, R17 ;  /* 0x00000011001a7312 */ /* 0x0101660000201c00 */
[----:B0-----:R-:W-:-:S05]  /*0b40*/  MOV R17, R24 ;  /* 0x0000001800117202 */ /* 0x001fca0000000f00 */
[----:B------:R-:W-:-:S05]  /*0b50*/  IMAD.HI.U32 R24, R2, R17, RZ ;  /* 0x0000001102187227 */ /* 0x000fca00078e00ff */
[----:B------:R-:W-:Y:S01]  /*0b60*/  IADD3 R24, PT, PT, -R24, RZ, RZ ;  /* 0x000000ff18187210 */ /* 0x000fe20007ffe1ff */
[----:B-----5:R-:W-:Y:S01]  /*0b70*/  DFMA R22, R26, R22, R18 ;  /* 0x000000161a16722b */ /* 0x020fe20000000012 */
[----:B------:R-:W-:Y:S01]  /*0b80*/  IMAD.WIDE R20, R21, 0x4, R12 ;  /* 0x0000000415147825 */ /* 0x000fe200078e020c */
[----:B------:R-:W-:Y:S01]  /*0b90*/  ISETP.GE.AND P2, PT, R10, RZ, PT ;  /* 0x000000ff0a00720c */ /* 0x000fe20003f46270 */
[----:B------:R-:W2:Y:S02]  /*0ba0*/  LDG.E.64 R18, desc[UR4][R14.64+0x48] ;  /* 0x000048040e127981 */ /* 0x000ea4000c1e1b00 */
[C---:B------:R-:W-:Y:S02]  /*0bb0*/  IMAD R27, R6.reuse, R24, R17 ;  /* 0x00000018061b7224 */ /* 0x040fe400078e0211 */
[----:B------:R-:W3:Y:S03]  /*0bc0*/  LDG.E R28, desc[UR4][R20.64] ;  /* 0x00000004141c7981 */ /* 0x000ee6000c1e1900 */
[----:B------:R-:W-:-:S13]  /*0bd0*/  ISETP.GT.U32.AND P1, PT, R6, R27, PT ;  /* 0x0000001b0600720c */ /* 0x000fda0003f24070 */
[----:B------:R-:W-:-:S05]  /*0be0*/  @!P1 IMAD.IADD R27, R27, 0x1, -R6 ;  /* 0x000000011b1b9824 */ /* 0x000fca00078e0a06 */
[----:B------:R-:W-:-:S13]  /*0bf0*/  ISETP.GT.U32.AND P1, PT, R6, R27, PT ;  /* 0x0000001b0600720c */ /* 0x000fda0003f24070 */
[----:B------:R-:W-:-:S04]  /*0c00*/  @!P1 IADD3 R27, PT, PT, R27, -R6, RZ ;  /* 0x800000061b1b9210 */ /* 0x000fc80007ffe0ff */
[----:B------:R-:W-:-:S04]  /*0c10*/  @!P2 IADD3 R27, PT, PT, -R27, RZ, RZ ;  /* 0x000000ff1b1ba210 */ /* 0x000fc80007ffe1ff */
[----:B------:R-:W-:-:S05]  /*0c20*/  SEL R10, R8, R27, !P0 ;  /* 0x0000001b080a7207 */ /* 0x000fca0004000000 */
[----:B------:R-:W-:-:S04]  /*0c30*/  IMAD R17, R10, R0, R9 ;  /* 0x000000000a117224 */ /* 0x000fc800078e0209 */
[----:B------:R-:W-:-:S05]  /*0c40*/  IMAD.WIDE R16, R17, 0x4, R12 ;  /* 0x0000000411107825 */ /* 0x000fca00078e020c */
[----:B------:R-:W4:Y:S04]  /*0c50*/  LDG.E R24, desc[UR4][R16.64] ;  /* 0x0000000410187981 */ /* 0x000f28000c1e1900 */
[----:B------:R-:W5:Y:S01]  /*0c60*/  LDG.E.64 R16, desc[UR4][R14.64+0x50] ;  /* 0x000050040e107981 */ /* 0x000f62000c1e1b00 */
[----:B------:R-:W-:-:S04]  /*0c70*/  IMAD R27, R10, R0, R7 ;  /* 0x000000000a1b7224 */ /* 0x000fc800078e0207 */
[----:B------:R-:W-:-:S06]  /*0c80*/  IMAD.WIDE R26, R27, 0x4, R12 ;  /* 0x000000041b1a7825 */ /* 0x000fcc00078e020c */
[----:B------:R-:W5:Y:S01]  /*0c90*/  LDG.E R26, desc[UR4][R26.64] ;  /* 0x000000041a1a7981 */ /* 0x000f62000c1e1900 */
[----:B---3--:R-:W2:Y:S02]  /*0ca0*/  I2F.F64 R20, R28 ;  /* 0x0000001c00147312 */ /* 0x008ea40000201c00 */
[----:B--2---:R-:W-:Y:S01]  /*0cb0*/  DFMA R18, R20, R18, R22 ;  /* 0x000000121412722b */ /* 0x004fe20000000016 */
[----:B------:R-:W2:Y:S05]  /*0cc0*/  LDG.E.64 R20, desc[UR4][R14.64+0x58] ;  /* 0x000058040e147981 */ /* 0x000eaa000c1e1b00 */
[----:B----4-:R-:W5:Y:S02]  /*0cd0*/  I2F.F64 R22, R24 ;  /* 0x0000001800167312 */ /* 0x010f640000201c00 */
[----:B-----5:R-:W-:Y:S01]  /*0ce0*/  DFMA R18, R22, R16, R18 ;  /* 0x000000101612722b */ /* 0x020fe20000000012 */
[----:B------:R-:W-:Y:S01]  /*0cf0*/  IMAD R23, R10, R0, R25 ;  /* 0x000000000a177224 */ /* 0x000fe200078e0219 */
[----:B------:R-:W3:Y:S03]  /*0d00*/  LDG.E.64 R16, desc[UR4][R14.64+0x68] ;  /* 0x000068040e107981 */ /* 0x000ee6000c1e1b00 */
[----:B------:R-:W-:-:S06]  /*0d10*/  IMAD.WIDE R22, R23, 0x4, R12 ;  /* 0x0000000417167825 */ /* 0x000fcc00078e020c */
[----:B------:R-:W4:Y:S01]  /*0d20*/  LDG.E R22, desc[UR4][R22.64] ;  /* 0x0000000416167981 */ /* 0x000f22000c1e1900 */
[----:B------:R-:W2:Y:S02]  /*0d30*/  I2F.F64 R26, R26 ;  /* 0x0000001a001a7312 */ /* 0x000ea40000201c00 */
[----:B--2---:R-:W-:Y:S01]  /*0d40*/  DFMA R20, R26, R20, R18 ;  /* 0x000000141a14722b */ /* 0x004fe20000000012 */
[----:B------:R-:W-:-:S05]  /*0d50*/  VIADD R18, R4, 0x3 ;  /* 0x0000000304127836 */ /* 0x000fca0000000000 */
[----:B------:R-:W-:-:S05]  /*0d60*/  IABS R27, R18 ;  /* 0x00000012001b7213 */ /* 0x000fca0000000000 */
[----:B------:R-:W-:-:S05]  /*0d70*/  IMAD.HI.U32 R19, R2, R27, RZ ;  /* 0x0000001b02137227 */ /* 0x000fca00078e00ff */
[----:B------:R-:W-:-:S05]  /*0d80*/  IADD3 R19, PT, PT, -R19, RZ, RZ ;  /* 0x000000ff13137210 */ /* 0x000fca0007ffe1ff */
[----:B------:R-:W-:-:S05]  /*0d90*/  IMAD R24, R6, R19, R27 ;  /* 0x0000001306187224 */ /* 0x000fca00078e021b */
[----:B------:R-:W-:Y:S01]  /*0da0*/  ISETP.GT.U32.AND P1, PT, R6, R24, PT ;  /* 0x000000180600720c */ /* 0x000fe20003f24070 */
[----:B------:R-:W-:Y:S01]  /*0db0*/  IMAD R27, R10, R0, R11 ;  /* 0x000000000a1b7224 */ /* 0x000fe200078e020b */
[----:B------:R-:W-:-:S11]  /*0dc0*/  ISETP.GE.AND P2, PT, R18, RZ, PT ;  /* 0x000000ff1200720c */ /* 0x000fd60003f46270 */
[----:B------:R-:W-:-:S04]  /*0dd0*/  @!P1 IADD3 R24, PT, PT, R24, -R6, RZ ;  /* 0x8000000618189210 */ /* 0x000fc80007ffe0ff */
[----:B------:R-:W-:Y:S01]  /*0de0*/  ISETP.GT.U32.AND P1, PT, R6, R24, PT ;  /* 0x000000180600720c */ /* 0x000fe20003f24070 */
[----:B------:R-:W-:-:S06]  /*0df0*/  IMAD.WIDE R26, R27, 0x4, R12 ;  /* 0x000000041b1a7825 */ /* 0x000fcc00078e020c */
[----:B------:R0:W2:Y:S06]  /*0e00*/  LDG.E R26, desc[UR4][R26.64] ;  /* 0x000000041a1a7981 */ /* 0x0000ac000c1e1900 */
[----:B------:R-:W-:Y:S01]  /*0e10*/  @!P1 IMAD.IADD R24, R24, 0x1, -R6 ;  /* 0x0000000118189824 */ /* 0x000fe200078e0a06 */
[----:B----4-:R-:W3:Y:S04]  /*0e20*/  I2F.F64 R18, R22 ;  /* 0x0000001600127312 */ /* 0x010ee80000201c00 */
[----:B------:R-:W-:-:S04]  /*0e30*/  @!P2 IADD3 R24, PT, PT, -R24, RZ, RZ ;  /* 0x000000ff1818a210 */ /* 0x000fc80007ffe1ff */
[----:B0-----:R-:W-:Y:S01]  /*0e40*/  SEL R27, R8, R24, !P0 ;  /* 0x00000018081b7207 */ /* 0x001fe20004000000 */
[----:B---3--:R-:W-:Y:S01]  /*0e50*/  DFMA R16, R18, R16, R20 ;  /* 0x000000101210722b */ /* 0x008fe20000000014 */
[----:B------:R-:W3:Y:S03]  /*0e60*/  LDG.E.64 R18, desc[UR4][R14.64+0x70] ;  /* 0x000070040e127981 */ /* 0x000ee6000c1e1b00 */
[----:B------:R-:W-:-:S04]  /*0e70*/  IMAD R21, R27, R0, R9 ;  /* 0x000000001b157224 */ /* 0x000fc800078e0209 */
[----:B------:R-:W-:-:S05]  /*0e80*/  IMAD.WIDE R20, R21, 0x4, R12 ;  /* 0x0000000415147825 */ /* 0x000fca00078e020c */
[----:B------:R-:W4:Y:S04]  /*0e90*/  LDG.E R10, desc[UR4][R20.64] ;  /* 0x00000004140a7981 */ /* 0x000f28000c1e1900 */
[----:B------:R-:W5:Y:S01]  /*0ea0*/  LDG.E.64 R20, desc[UR4][R14.64+0x78] ;  /* 0x000078040e147981 */ /* 0x000f62000c1e1b00 */
[----:B--2---:R-:W3:Y:S02]  /*0eb0*/  I2F.F64 R22, R26 ;  /* 0x0000001a00167312 */ /* 0x004ee40000201c00 */
[----:B---3--:R-:W-:Y:S01]  /*0ec0*/  DFMA R16, R22, R18, R16 ;  /* 0x000000121610722b */ /* 0x008fe20000000010 */
[----:B------:R-:W-:-:S04]  /*0ed0*/  IMAD R19, R27, R0, R7 ;  /* 0x000000001b137224 */ /* 0x000fc800078e0207 */
[----:B------:R-:W-:Y:S01]  /*0ee0*/  IMAD.WIDE R18, R19, 0x4, R12 ;  /* 0x0000000413127825 */ /* 0x000fe200078e020c */
[----:B----4-:R-:W5:Y:S05]  /*0ef0*/  I2F.F64 R22, R10 ;  /* 0x0000000a00167312 */ /* 0x010f6a0000201c00 */
[----:B------:R-:W2:Y:S01]  /*0f00*/  LDG.E R18, desc[UR4][R18.64] ;  /* 0x0000000412127981 */ /* 0x000ea2000c1e1900 */
[----:B-----5:R-:W-:-:S03]  /*0f10*/  DFMA R22, R22, R20, R16 ;  /* 0x000000141616722b */ /* 0x020fc60000000010 */
[----:B------:R-:W3:Y:S01]  /*0f20*/  LDG.E.64 R20, desc[UR4][R14.64+0x80] ;  /* 0x000080040e147981 */ /* 0x000ee2000c1e1b00 */
[----:B------:R-:W-:-:S04]  /*0f30*/  IMAD R17, R27, R0, R29 ;  /* 0x000000001b117224 */ /* 0x000fc800078e021d */
[----:B------:R-:W-:-:S05]  /*0f40*/  IMAD.WIDE R16, R17, 0x4, R12 ;  /* 0x0000000411107825 */ /* 0x000fca00078e020c */
[----:B------:R-:W4:Y:S04]  /*0f50*/  LDG.E R24, desc[UR4][R16.64] ;  /* 0x0000000410187981 */ /* 0x000f28000c1e1900 */
[----:B------:R-:W5:Y:S01]  /*0f60*/  LDG.E.64 R16, desc[UR4][R14.64+0x88] ;  /* 0x000088040e107981 */ /* 0x000f62000c1e1b00 */
[----:B------:R-:W-:-:S04]  /*0f70*/  IADD3 R4, PT, PT, R4, 0x4, RZ ;  /* 0x0000000404047810 */ /* 0x000fc80007ffe0ff */
[----:B------:R-:W-:-:S05]  /*0f80*/  IABS R10, R4 ;  /* 0x00000004000a7213 */ /* 0x000fca0000000000 */
[----:B------:R-:W-:Y:S01]  /*0f90*/  IMAD.HI.U32 R2, R2, R10, RZ ;  /* 0x0000000a02027227 */ /* 0x000fe200078e00ff */
[----:B--2---:R-:W3:Y:S02]  /*0fa0*/  I2F.F64 R18, R18 ;  /* 0x0000001200127312 */ /* 0x004ee40000201c00 */
[----:B---3--:R-:W-:Y:S01]  /*0fb0*/  DFMA R22, R18, R20, R22 ;  /* 0x000000141216722b */ /* 0x008fe20000000016 */
[----:B------:R-:W-:-:S04]  /*0fc0*/  IMAD R21, R27, R0, R25 ;  /* 0x000000001b157224 */ /* 0x000fc800078e0219 */
[----:B------:R-:W-:Y:S01]  /*0fd0*/  IMAD.WIDE R20, R21, 0x4, R12 ;  /* 0x0000000415147825 */ /* 0x000fe200078e020c */
[----:B----4-:R-:W5:Y:S05]  /*0fe0*/  I2F.F64 R18, R24 ;  /* 0x0000001800127312 */ /* 0x010f6a0000201c00 */
[----:B------:R0:W2:Y:S01]  /*0ff0*/  LDG.E R20, desc[UR4][R20.64] ;  /* 0x0000000414147981 */ /* 0x0000a2000c1e1900 */
[----:B------:R-:W-:-:S04]  /*1000*/  IMAD R27, R27, R0, R11 ;  /* 0x000000001b1b7224 */ /* 0x000fc800078e020b */
[----:B------:R-:W-:-:S06]  /*1010*/  IMAD.WIDE R26, R27, 0x4, R12 ;  /* 0x000000041b1a7825 */ /* 0x000fcc00078e020c */
[----:B------:R1:W3:Y:S01]  /*1020*/  LDG.E R26, desc[UR4][R26.64] ;  /* 0x000000041a1a7981 */ /* 0x0002e2000c1e1900 */
[----:B-----5:R-:W-:-:S03]  /*1030*/  DFMA R22, R18, R16, R22 ;  /* 0x000000101216722b */ /* 0x020fc60000000016 */
[----:B------:R-:W4:Y:S04]  /*1040*/  LDG.E.64 R16, desc[UR4][R14.64+0x90] ;  /* 0x000090040e107981 */ /* 0x000f28000c1e1b00 */
[----:B------:R-:W5:Y:S01]  /*1050*/  LDG.E.64 R18, desc[UR4][R14.64+0x98] ;  /* 0x000098040e127981 */ /* 0x000f62000c1e1b00 */
[----:B0-----:R-:W-:-:S04]  /*1060*/  IMAD.MOV R21, RZ, RZ, -R2 ;  /* 0x000000ffff157224 */ /* 0x001fc800078e0a02 */
        /* <DEDUP_REMOVED lines=8> */
[----:B------:R-:W-:-:S04]  /*10f0*/  IMAD R9, R2, R0, R9 ;  /* 0x0000000002097224 */ /* 0x000fc800078e0209 */
[----:B------:R-:W-:-:S04]  /*1100*/  IMAD.WIDE R8, R9, 0x4, R12 ;  /* 0x0000000409087825 */ /* 0x000fc800078e020c */
[----:B------:R-:W-:Y:S02]  /*1110*/  IMAD R7, R2, R0, R7 ;  /* 0x0000000002077224 */ /* 0x000fe400078e0207 */
[----:B------:R-:W5:Y:S02]  /*1120*/  LDG.E R8, desc[UR4][R8.64] ;  /* 0x0000000408087981 */ /* 0x000f64000c1e1900 */
[----:B------:R-:W-:-:S04]  /*1130*/  IMAD.WIDE R6, R7, 0x4, R12 ;  /* 0x0000000407067825 */ /* 0x000fc800078e020c */
[----:B------:R-:W-:Y:S02]  /*1140*/  IMAD R29, R2, R0, R29 ;  /* 0x00000000021d7224 */ /* 0x000fe400078e021d */
[----:B------:R-:W5:Y:S02]  /*1150*/  LDG.E R6, desc[UR4][R6.64] ;  /* 0x0000000406067981 */ /* 0x000f64000c1e1900 */
[----:B------:R-:W-:-:S04]  /*1160*/  IMAD.WIDE R28, R29, 0x4, R12 ;  /* 0x000000041d1c7825 */ /* 0x000fc800078e020c */
[CC--:B------:R-:W-:Y:S02]  /*1170*/  IMAD R10, R2.reuse, R0.reuse, R25 ;  /* 0x00000000020a7224 */ /* 0x0c0fe400078e0219 */
[----:B------:R-:W5:Y:S01]  /*1180*/  LDG.E.64 R24, desc[UR4][R14.64+0xa0] ;  /* 0x0000a0040e187981 */ /* 0x000f62000c1e1b00 */
[----:B-1----:R-:W-:-:S03]  /*1190*/  IMAD R27, R2, R0, R11 ;  /* 0x00000000021b7224 */ /* 0x002fc600078e020b */
[----:B------:R-:W5:Y:S01]  /*11a0*/  LDG.E R28, desc[UR4][R28.64] ;  /* 0x000000041c1c7981 */ /* 0x000f62000c1e1900 */
[----:B------:R-:W-:-:S05]  /*11b0*/  IMAD.WIDE R10, R10, 0x4, R12 ;  /* 0x000000040a0a7825 */ /* 0x000fca00078e020c */
[----:B------:R0:W5:Y:S02]  /*11c0*/  LDG.E R2, desc[UR4][R10.64] ;  /* 0x000000040a027981 */ /* 0x000164000c1e1900 */
[----:B0-----:R-:W-:-:S05]  /*11d0*/  IMAD.WIDE R10, R27, 0x4, R12 ;  /* 0x000000041b0a7825 */ /* 0x001fca00078e020c */
[----:B------:R-:W5:Y:S01]  /*11e0*/  LDG.E R4, desc[UR4][R10.64] ;  /* 0x000000040a047981 */ /* 0x000f62000c1e1900 */
[----:B--2---:R-:W4:Y:S02]  /*11f0*/  I2F.F64 R20, R20 ;  /* 0x0000001400147312 */ /* 0x004f240000201c00 */
[----:B----4-:R-:W-:Y:S01]  /*1200*/  DFMA R16, R20, R16, R22 ;  /* 0x000000101410722b */ /* 0x010fe20000000016 */
[----:B------:R-:W2:Y:S05]  /*1210*/  LDG.E.64 R22, desc[UR4][R14.64+0xa8] ;  /* 0x0000a8040e167981 */ /* 0x000eaa000c1e1b00 */
[----:B---3--:R0:W5:Y:S02]  /*1220*/  I2F.F64 R20, R26 ;  /* 0x0000001a00147312 */ /* 0x0081640000201c00 */
[----:B0-----:R-:W3:Y:S01]  /*1230*/  LDG.E.64 R26, desc[UR4][R14.64+0xb0] ;  /* 0x0000b0040e1a7981 */ /* 0x001ee2000c1e1b00 */
[----:B-----5:R-:W-:-:S03]  /*1240*/  DFMA R16, R20, R18, R16 ;  /* 0x000000121410722b */ /* 0x020fc60000000010 */
[----:B------:R-:W4:Y:S04]  /*1250*/  LDG.E.64 R18, desc[UR4][R14.64+0xb8] ;  /* 0x0000b8040e127981 */ /* 0x000f28000c1e1b00 */
[----:B------:R-:W5:Y:S01]  /*1260*/  LDG.E.64 R20, desc[UR4][R14.64+0xc0] ;  /* 0x0000c0040e147981 */ /* 0x000f62000c1e1b00 */
[----:B------:R-:W0:Y:S08]  /*1270*/  I2F.F64 R8, R8 ;  /* 0x0000000800087312 */ /* 0x000e300000201c00 */
[----:B------:R-:W2:Y:S01]  /*1280*/  I2F.F64 R6, R6 ;  /* 0x0000000600067312 */ /* 0x000ea20000201c00 */
[----:B0-----:R-:W-:-:S07]  /*1290*/  DFMA R16, R8, R24, R16 ;  /* 0x000000180810722b */ /* 0x001fce0000000010 */
[----:B------:R-:W3:Y:S08]  /*12a0*/  I2F.F64 R28, R28 ;  /* 0x0000001c001c7312 */ /* 0x000ef00000201c00 */
[----:B------:R-:W-:Y:S01]  /*12b0*/  I2F.F64 R10, R4 ;  /* 0x00000004000a7312 */ /* 0x000fe20000201c00 */
[----:B------:R-:W-:Y:S01]  /*12c0*/  UMOV UR6, 0xeb1c432d ;  /* 0xeb1c432d00067882 */ /* 0x000fe20000000000 */
[----:B------:R-:W-:Y:S01]  /*12d0*/  UMOV UR7, 0x3f1a36e2 ;  /* 0x3f1a36e200077882 */ /* 0x000fe20000000000 */
[----:B--2---:R-:W-:-:S05]  /*12e0*/  DFMA R16, R6, R22, R16 ;  /* 0x000000160610722b */ /* 0x004fca0000000010 */
[----:B------:R-:W4:Y:S03]  /*12f0*/  I2F.F64 R22, R2 ;  /* 0x0000000200167312 */ /* 0x000f260000201c00 */
[----:B---3--:R-:W-:-:S08]  /*1300*/  DFMA R16, R28, R26, R16 ;  /* 0x0000001a1c10722b */ /* 0x008fd00000000010 */
[----:B----4-:R-:W-:-:S08]  /*1310*/  DFMA R16, R22, R18, R16 ;  /* 0x000000121610722b */ /* 0x010fd00000000010 */
[----:B-----5:R-:W-:-:S08]  /*1320*/  DFMA R10, R10, R20, R16 ;  /* 0x000000140a0a722b */ /* 0x020fd00000000010 */
[----:B------:R-:W-:-:S14]  /*1330*/  DSETP.GT.AND P0, PT, R10, UR6, PT ;  /* 0x000000060a007e2a */ /* 0x000fdc000bf04000 */
[----:B------:R-:W0:Y:S01]  /*1340*/  @P0 LDC.64 R6, c[0x0][0x390] ;  /* 0x0000e400ff060b82 */ /* 0x000e220000000a00 */
[----:B------:R-:W-:Y:S01]  /*1350*/  @P0 IMAD R9, R3, R0, R5 ;  /* 0x0000000003090224 */ /* 0x000fe200078e0205 */
[----:B------:R-:W-:-:S03]  /*1360*/  @P0 MOV R15, 0x1 ;  /* 0x00000001000f0802 */ /* 0x000fc60000000f00 */
[----:B0-----:R-:W-:-:S05]  /*1370*/  @P0 IMAD.WIDE R6, R9, 0x4, R6 ;  /* 0x0000000409060825 */ /* 0x001fca00078e0206 */
[----:B------:R0:W-:Y:S01]  /*1380*/  @P0 STG.E desc[UR4][R6.64], R15 ;  /* 0x0000000f06000986 */ /* 0x0001e2000c101904 */
[----:B------:R-:W-:Y:S05]  /*1390*/  @P0 EXIT ;  /* 0x000000000000094d */ /* 0x000fea0003800000 */
[----:B------:R-:W-:Y:S01]  /*13a0*/  UMOV UR6, 0xeb1c432d ;  /* 0xeb1c432d00067882 */ /* 0x000fe20000000000 */
[----:B------:R-:W-:Y:S02]  /*13b0*/  UMOV UR7, 0x3f1a36e2 ;  /* 0x3f1a36e200077882 */ /* 0x000fe40000000000 */
[----:B------:R-:W-:-:S14]  /*13c0*/  DSETP.GEU.AND P0, PT, R10, -UR6, PT ;  /* 0x800000060a007e2a */ /* 0x000fdc000bf0e000 */
[----:B0-----:R-:W0:Y:S01]  /*13d0*/  @!P0 LDC.64 R6, c[0x0][0x390] ;  /* 0x0000e400ff068b82 */ /* 0x001e220000000a00 */
[----:B------:R-:W-:Y:S01]  /*13e0*/  @!P0 IMAD R11, R3, R0, R5 ;  /* 0x00000000030b8224 */ /* 0x000fe200078e0205 */
[----:B------:R-:W-:-:S03]  /*13f0*/  @!P0 MOV R9, 0xffffffff ;  /* 0xffffffff00098802 */ /* 0x000fc60000000f00 */
[----:B0-----:R-:W-:-:S05]  /*1400*/  @!P0 IMAD.WIDE R6, R11, 0x4, R6 ;  /* 0x000000040b068825 */ /* 0x001fca00078e0206 */
[----:B------:R0:W-:Y:S01]  /*1410*/  @!P0 STG.E desc[UR4][R6.64], R9 ;  /* 0x0000000906008986 */ /* 0x0001e2000c101904 */
[----:B------:R-:W-:Y:S05]  /*1420*/  @!P0 EXIT ;  /* 0x000000000000894d */ /* 0x000fea0003800000 */
[----:B------:R-:W-:Y:S02]  /*1430*/  IMAD R5, R3, R0, R5 ;  /* 0x0000000003057224 */ /* 0x000fe400078e0205 */
[----:B------:R-:W1:Y:S02]  /*1440*/  LDC.64 R2, c[0x0][0x390] ;  /* 0x0000e400ff027b82 */ /* 0x000e640000000a00 */
[----:B------:R-:W-:-:S06]  /*1450*/  IMAD.WIDE R12, R5, 0x4, R12 ;  /* 0x00000004050c7825 */ /* 0x000fcc00078e020c */
[----:B------:R-:W2:Y:S01]  /*1460*/  LDG.E R13, desc[UR4][R12.64] ;  /* 0x000000040c0d7981 */ /* 0x000ea2000c1e1900 */
[----:B-1----:R-:W-:-:S05]  /*1470*/  IMAD.WIDE R2, R5, 0x4, R2 ;  /* 0x0000000405027825 */ /* 0x002fca00078e0202 */
[----:B--2---:R-:W-:Y:S01]  /*1480*/  STG.E desc[UR4][R2.64], R13 ;  /* 0x0000000d02007986 */ /* 0x004fe2000c101904 */
[----:B------:R-:W-:Y:S05]  /*1490*/  EXIT ;  /* 0x000000000000794d */ /* 0x000fea0003800000 */
.L_x_0:
[----:B------:R-:W-:-:S00]  /*14a0*/  BRA `(.L_x_0) ;  /* 0xfffffffc00fc7947 */ /* 0x000fc0000383ffff */
[----:B------:R-:W-:-:S00]  /*14b0*/  NOP ;  /* 0x0000000000007918 */ /* 0x000fc00000000000 */
        /* <DEDUP_REMOVED lines=12> */
.L_x_1:


//--------------------- .nv.shared.reserved.0     --------------------------
	.section	.nv.shared.reserved.0,"aw",@nobits
	.weak		__nv_reservedSMEM_offset_0_alias
	.size		__nv_reservedSMEM_offset_0_alias, 0, 64
	.other		__nv_reservedSMEM_offset_0_alias,@"STO_CUDA_RESERVED_SHARED STV_DEFAULT"
__nv_reservedSMEM_offset_0_alias:
	.zero		0
	.zero		64


//--------------------- .nv.constant0._Z11calc_momentiPiS_Pd --------------------------
	.section	.nv.constant0._Z11calc_momentiPiS_Pd,"a",@progbits
	.sectionflags	@""
	.align	4
.nv.constant0._Z11calc_momentiPiS_Pd:
	.zero		928


//--------------------- SYMBOLS --------------------------

	.type		.nv.reservedSmem.offset0,@object
	.size		.nv.reservedSmem.offset0,0x4
